//
// Generated by NVIDIA NVVM Compiler
//
// Compiler Build ID: CL-36424714
// Cuda compilation tools, release 13.0, V13.0.88
// Based on NVVM 20.0.0
//

.version 9.0
.target sm_100
.address_size 64

	// .globl	_Z19transition_functioniiPiS_

.visible .entry _Z19transition_functioniiPiS_(
	.param .u32 _Z19transition_functioniiPiS__param_0,
	.param .u32 _Z19transition_functioniiPiS__param_1,
	.param .u64 .ptr .align 1 _Z19transition_functioniiPiS__param_2,
	.param .u64 .ptr .align 1 _Z19transition_functioniiPiS__param_3
)
{
	.reg .pred 	%p<23>;
	.reg .b32 	%r<79>;
	.reg .b64 	%rd<33>;

	ld.param.u32 	%r5, [_Z19transition_functioniiPiS__param_0];
	ld.param.u64 	%rd3, [_Z19transition_functioniiPiS__param_2];
	ld.param.u64 	%rd4, [_Z19transition_functioniiPiS__param_3];
	cvta.to.global.u64 	%rd1, %rd4;
	cvta.to.global.u64 	%rd2, %rd3;
	mov.u32 	%r6, %ntid.x;
	mov.u32 	%r7, %ctaid.x;
	mov.u32 	%r8, %tid.x;
	mad.lo.s32 	%r1, %r6, %r7, %r8;
	mov.u32 	%r9, %ntid.y;
	mov.u32 	%r10, %ctaid.y;
	mov.u32 	%r11, %tid.y;
	mad.lo.s32 	%r12, %r9, %r10, %r11;
	max.s32 	%r13, %r1, %r12;
	setp.ge.s32 	%p1, %r13, %r5;
	@%p1 bra 	$L__BB0_12;
	mad.lo.s32 	%r3, %r12, %r5, %r1;
	mul.wide.s32 	%rd5, %r3, 4;
	add.s64 	%rd6, %rd2, %rd5;
	ld.global.u32 	%r14, [%rd6];
	setp.gt.s32 	%p2, %r14, 1;
	@%p2 bra 	$L__BB0_6;
	setp.eq.s32 	%p5, %r14, 0;
	@%p5 bra 	$L__BB0_9;
	setp.eq.s32 	%p6, %r14, 1;
	@%p6 bra 	$L__BB0_4;
	bra.uni 	$L__BB0_12;
$L__BB0_4:
	setp.eq.s32 	%p7, %r12, 0;
	setp.gt.u32 	%p8, %r12, %r5;
	selp.b32 	%r17, %r5, 0, %p8;
	neg.s32 	%r18, %r17;
	selp.b32 	%r19, %r5, %r18, %p7;
	add.s32 	%r20, %r12, %r19;
	add.s32 	%r21, %r20, -1;
	mul.lo.s32 	%r22, %r21, %r5;
	add.s32 	%r23, %r1, -1;
	setp.lt.s32 	%p9, %r1, 1;
	setp.gt.s32 	%p10, %r1, %r5;
	selp.b32 	%r24, %r5, 0, %p10;
	neg.s32 	%r25, %r24;
	selp.b32 	%r26, %r5, %r25, %p9;
	add.s32 	%r27, %r23, %r22;
	add.s32 	%r28, %r27, %r26;
	mul.wide.s32 	%rd11, %r28, 4;
	add.s64 	%rd12, %rd2, %rd11;
	ld.global.u32 	%r29, [%rd12];
	setp.eq.s32 	%p11, %r29, 2;
	selp.u32 	%r30, 1, 0, %p11;
	shr.s32 	%r31, %r1, 31;
	and.b32  	%r32, %r31, %r5;
	add.s32 	%r33, %r1, %r22;
	add.s32 	%r34, %r33, %r32;
	mul.wide.s32 	%rd13, %r34, 4;
	add.s64 	%rd14, %rd2, %rd13;
	ld.global.u32 	%r35, [%rd14];
	setp.eq.s32 	%p12, %r35, 2;
	selp.u32 	%r36, 1, 0, %p12;
	add.s32 	%r37, %r30, %r36;
	add.s32 	%r38, %r1, 1;
	setp.lt.s32 	%p13, %r1, -1;
	setp.lt.s32 	%p14, %r38, %r5;
	selp.b32 	%r39, 0, %r5, %p14;
	neg.s32 	%r40, %r39;
	selp.b32 	%r41, %r5, %r40, %p13;
	add.s32 	%r42, %r27, %r41;
	add.s32 	%r43, %r42, 2;
	mul.wide.s32 	%rd15, %r43, 4;
	add.s64 	%rd16, %rd2, %rd15;
	ld.global.u32 	%r44, [%rd16];
	setp.eq.s32 	%p15, %r44, 2;
	selp.u32 	%r45, 1, 0, %p15;
	add.s32 	%r46, %r37, %r45;
	add.s32 	%r47, %r3, %r26;
	add.s32 	%r48, %r47, -1;
	mul.wide.s32 	%rd17, %r48, 4;
	add.s64 	%rd18, %rd2, %rd17;
	ld.global.u32 	%r49, [%rd18];
	setp.eq.s32 	%p16, %r49, 2;
	selp.u32 	%r50, 1, 0, %p16;
	add.s32 	%r51, %r46, %r50;
	add.s32 	%r52, %r3, %r41;
	add.s32 	%r53, %r52, 1;
	mul.wide.s32 	%rd19, %r53, 4;
	add.s64 	%rd20, %rd2, %rd19;
	ld.global.u32 	%r54, [%rd20];
	setp.eq.s32 	%p17, %r54, 2;
	selp.u32 	%r55, 1, 0, %p17;
	add.s32 	%r56, %r51, %r55;
	add.s32 	%r57, %r12, 1;
	setp.lt.u32 	%p18, %r57, %r5;
	selp.b32 	%r58, 0, %r5, %p18;
	sub.s32 	%r59, %r57, %r58;
	mul.lo.s32 	%r60, %r59, %r5;
	add.s32 	%r61, %r23, %r60;
	add.s32 	%r62, %r61, %r26;
	mul.wide.s32 	%rd21, %r62, 4;
	add.s64 	%rd22, %rd2, %rd21;
	ld.global.u32 	%r63, [%rd22];
	setp.eq.s32 	%p19, %r63, 2;
	selp.u32 	%r64, 1, 0, %p19;
	add.s32 	%r65, %r56, %r64;
	add.s32 	%r66, %r1, %r60;
	add.s32 	%r67, %r66, %r32;
	mul.wide.s32 	%rd23, %r67, 4;
	add.s64 	%rd24, %rd2, %rd23;
	ld.global.u32 	%r68, [%rd24];
	setp.eq.s32 	%p20, %r68, 2;
	selp.u32 	%r69, 1, 0, %p20;
	add.s32 	%r70, %r65, %r69;
	add.s32 	%r71, %r61, %r41;
	add.s32 	%r72, %r71, 2;
	mul.wide.s32 	%rd25, %r72, 4;
	add.s64 	%rd26, %rd2, %rd25;
	ld.global.u32 	%r73, [%rd26];
	setp.eq.s32 	%p21, %r73, 2;
	selp.u32 	%r74, 1, 0, %p21;
	or.b32  	%r75, %r70, %r74;
	setp.eq.s32 	%p22, %r75, 0;
	@%p22 bra 	$L__BB0_10;
	add.s64 	%rd28, %rd1, %rd5;
	mov.b32 	%r76, 2;
	st.global.u32 	[%rd28], %r76;
	bra.uni 	$L__BB0_12;
$L__BB0_6:
	setp.eq.s32 	%p3, %r14, 2;
	@%p3 bra 	$L__BB0_11;
	setp.eq.s32 	%p4, %r14, 3;
	@%p4 bra 	$L__BB0_8;
	bra.uni 	$L__BB0_12;
$L__BB0_8:
	add.s64 	%rd8, %rd1, %rd5;
	mov.b32 	%r15, 3;
	st.global.u32 	[%rd8], %r15;
	bra.uni 	$L__BB0_12;
$L__BB0_9:
	add.s64 	%rd32, %rd1, %rd5;
	mov.b32 	%r78, 0;
	st.global.u32 	[%rd32], %r78;
	bra.uni 	$L__BB0_12;
$L__BB0_10:
	add.s64 	%rd30, %rd1, %rd5;
	mov.b32 	%r77, 1;
	st.global.u32 	[%rd30], %r77;
	bra.uni 	$L__BB0_12;
$L__BB0_11:
	add.s64 	%rd10, %rd1, %rd5;
	mov.b32 	%r16, 3;
	st.global.u32 	[%rd10], %r16;
$L__BB0_12:
	ret;

}
	// .globl	_Z4swapiPiS_
.visible .entry _Z4swapiPiS_(
	.param .u32 _Z4swapiPiS__param_0,
	.param .u64 .ptr .align 1 _Z4swapiPiS__param_1,
	.param .u64 .ptr .align 1 _Z4swapiPiS__param_2
)
{
	.reg .pred 	%p<2>;
	.reg .b32 	%r<15>;
	.reg .b64 	%rd<8>;

	ld.param.u32 	%r4, [_Z4swapiPiS__param_0];
	ld.param.u64 	%rd1, [_Z4swapiPiS__param_1];
	ld.param.u64 	%rd2, [_Z4swapiPiS__param_2];
	mov.u32 	%r5, %ntid.x;
	mov.u32 	%r6, %ctaid.x;
	mov.u32 	%r7, %tid.x;
	mad.lo.s32 	%r1, %r5, %r6, %r7;
	mov.u32 	%r8, %ntid.y;
	mov.u32 	%r9, %ctaid.y;
	mov.u32 	%r10, %tid.y;
	mad.lo.s32 	%r11, %r8, %r9, %r10;
	max.s32 	%r12, %r1, %r11;
	setp.ge.s32 	%p1, %r12, %r4;
	@%p1 bra 	$L__BB1_2;
	cvta.to.global.u64 	%rd3, %rd2;
	cvta.to.global.u64 	%rd4, %rd1;
	mad.lo.s32 	%r13, %r11, %r4, %r1;
	mul.wide.s32 	%rd5, %r13, 4;
	add.s64 	%rd6, %rd3, %rd5;
	ld.global.u32 	%r14, [%rd6];
	add.s64 	%rd7, %rd4, %rd5;
	st.global.u32 	[%rd7], %r14;
$L__BB1_2:
	ret;

}


// ===== COMPILED SASS (sm_100) =====

	.target	sm_100

	.elftype	@"ET_EXEC"


//--------------------- .note.nv.tkinfo           --------------------------
	.section	.note.nv.tkinfo,"",@"SHT_NOTE"
	.sectionflags	@"SHF_NOTE_NV_TKINFO"
	.tkinfo
        /*0018*/ 	.word	0x00000002
        /*0030*/ 	.string	""
        /*0030*/ 	.string	"ptxas"
        /*0030*/ 	.string	"Cuda compilation tools, release 13.0, V13.0.88"
        /*0030*/ 	.string	"Build cuda_13.0.r13.0/compiler.36424714_0"
        /*0030*/ 	.string	"-arch sm_100 -m 64 "



//--------------------- .note.nv.cuinfo           --------------------------
	.section	.note.nv.cuinfo,"",@"SHT_NOTE"
	.sectionflags	@"SHF_NOTE_NV_CUINFO"
        /*0018*/ 	.short	0x0002
        /*001a*/ 	.short	0x0064
        /*001c*/ 	.short	0x0082
	.zero		2


//--------------------- .nv.info                  --------------------------
	.section	.nv.info,"",@"SHT_CUDA_INFO"
	.align	4


	//----- nvinfo : EIATTR_REGCOUNT
	.align		4
        /*0000*/ 	.byte	0x04, 0x2f
        /*0002*/ 	.short	(.L_1 - .L_0)
	.align		4
.L_0:
        /*0004*/ 	.word	index@(_Z19transition_functioniiPiS_)
        /*0008*/ 	.word	0x00000018


	//----- nvinfo : EIATTR_FRAME_SIZE
	.align		4
.L_1:
        /*000c*/ 	.byte	0x04, 0x11
        /*000e*/ 	.short	(.L_3 - .L_2)
	.align		4
.L_2:
        /*0010*/ 	.word	index@(_Z19transition_functioniiPiS_)
        /*0014*/ 	.word	0x00000000


	//----- nvinfo : EIATTR_REGCOUNT
	.align		4
.L_3:
        /*0018*/ 	.byte	0x04, 0x2f
        /*001a*/ 	.short	(.L_5 - .L_4)
	.align		4
.L_4:
        /*001c*/ 	.word	index@(_Z4swapiPiS_)
        /*0020*/ 	.word	0x0000000a


	//----- nvinfo : EIATTR_FRAME_SIZE
	.align		4
.L_5:
        /*0024*/ 	.byte	0x04, 0x11
        /*0026*/ 	.short	(.L_7 - .L_6)
	.align		4
.L_6:
        /*0028*/ 	.word	index@(_Z4swapiPiS_)
        /*002c*/ 	.word	0x00000000


	//----- nvinfo : EIATTR_MIN_STACK_SIZE
	.align		4
.L_7:
        /*0030*/ 	.byte	0x04, 0x12
        /*0032*/ 	.short	(.L_9 - .L_8)
	.align		4
.L_8:
        /*0034*/ 	.word	index@(_Z4swapiPiS_)
        /*0038*/ 	.word	0x00000000


	//----- nvinfo : EIATTR_MIN_STACK_SIZE
	.align		4
.L_9:
        /*003c*/ 	.byte	0x04, 0x12
        /*003e*/ 	.short	(.L_11 - .L_10)
	.align		4
.L_10:
        /*0040*/ 	.word	index@(_Z19transition_functioniiPiS_)
        /*0044*/ 	.word	0x00000000
.L_11:


//--------------------- .nv.compat                --------------------------
	.section	.nv.compat,"",@"SHT_CUDA_COMPAT_INFO"
	.align	4
        /*0000*/ 	.byte	0x02, 0x09, 0x00, 0x00, 0x02, 0x02, 0x01, 0x00, 0x02, 0x05, 0x05, 0x00, 0x03, 0x07, 0x01, 0x01
        /*0010*/ 	.byte	0x02, 0x03, 0x00, 0x00, 0x02, 0x06, 0x01, 0x00, 0x04, 0x0b, 0x08, 0x00, 0x09, 0x00, 0x00, 0x00
        /*0020*/ 	.byte	0x00, 0x00, 0x00, 0x00


//--------------------- .nv.info._Z4swapiPiS_     --------------------------
	.section	.nv.info._Z4swapiPiS_,"",@"SHT_CUDA_INFO"
	.sectionflags	@""
	.align	4


	//----- nvinfo : EIATTR_CUDA_API_VERSION
	.align		4
        /*0000*/ 	.byte	0x04, 0x37
        /*0002*/ 	.short	(.L_13 - .L_12)
.L_12:
        /*0004*/ 	.word	0x00000082


	//----- nvinfo : EIATTR_KPARAM_INFO
	.align		4
.L_13:
        /*0008*/ 	.byte	0x04, 0x17
        /*000a*/ 	.short	(.L_15 - .L_14)
.L_14:
        /*000c*/ 	.word	0x00000000
        /*0010*/ 	.short	0x0002
        /*0012*/ 	.short	0x0010
        /*0014*/ 	.byte	0x00, 0xf5, 0x21, 0x00


	//----- nvinfo : EIATTR_KPARAM_INFO
	.align		4
.L_15:
        /*0018*/ 	.byte	0x04, 0x17
        /*001a*/ 	.short	(.L_17 - .L_16)
.L_16:
        /*001c*/ 	.word	0x00000000
        /*0020*/ 	.short	0x0001
        /*0022*/ 	.short	0x0008
        /*0024*/ 	.byte	0x00, 0xf5, 0x21, 0x00


	//----- nvinfo : EIATTR_KPARAM_INFO
	.align		4
.L_17:
        /*0028*/ 	.byte	0x04, 0x17
        /*002a*/ 	.short	(.L_19 - .L_18)
.L_18:
        /*002c*/ 	.word	0x00000000
        /*0030*/ 	.short	0x0000
        /*0032*/ 	.short	0x0000
        /*0034*/ 	.byte	0x00, 0xf0, 0x11, 0x00


	//----- nvinfo : EIATTR_SPARSE_MMA_MASK
	.align		4
.L_19:
        /*0038*/ 	.byte	0x03, 0x50
        /*003a*/ 	.short	0x0000


	//----- nvinfo : EIATTR_MAXREG_COUNT
	.align		4
        /*003c*/ 	.byte	0x03, 0x1b
        /*003e*/ 	.short	0x00ff


	//----- nvinfo : EIATTR_MERCURY_ISA_VERSION
	.align		4
        /*0040*/ 	.byte	0x03, 0x5f
        /*0042*/ 	.short	0x0101


	//----- nvinfo : EIATTR_VRC_CTA_INIT_COUNT
	.align		4
        /*0044*/ 	.byte	0x02, 0x4a
	.zero		1
	.zero		1


	//----- nvinfo : EIATTR_EXIT_INSTR_OFFSETS
	.align		4
        /*0048*/ 	.byte	0x04, 0x1c
        /*004a*/ 	.short	(.L_21 - .L_20)


	//   ....[0]....
.L_20:
        /*004c*/ 	.word	0x000000c0


	//   ....[1]....
        /*0050*/ 	.word	0x00000150


	//----- nvinfo : EIATTR_CBANK_PARAM_SIZE
	.align		4
.L_21:
        /*0054*/ 	.byte	0x03, 0x19
        /*0056*/ 	.short	0x0018


	//----- nvinfo : EIATTR_PARAM_CBANK
	.align		4
        /*0058*/ 	.byte	0x04, 0x0a
        /*005a*/ 	.short	(.L_23 - .L_22)
	.align		4
.L_22:
        /*005c*/ 	.word	index@(.nv.constant0._Z4swapiPiS_)
        /*0060*/ 	.short	0x0380
        /*0062*/ 	.short	0x0018


	//----- nvinfo : EIATTR_SW_WAR
	.align		4
.L_23:
        /*0064*/ 	.byte	0x04, 0x36
        /*0066*/ 	.short	(.L_25 - .L_24)
.L_24:
        /*0068*/ 	.word	0x00000008
.L_25:


//--------------------- .nv.info._Z19transition_functioniiPiS_ --------------------------
	.section	.nv.info._Z19transition_functioniiPiS_,"",@"SHT_CUDA_INFO"
	.sectionflags	@""
	.align	4


	//----- nvinfo : EIATTR_CUDA_API_VERSION
	.align		4
        /*0000*/ 	.byte	0x04, 0x37
        /*0002*/ 	.short	(.L_27 - .L_26)
.L_26:
        /*0004*/ 	.word	0x00000082


	//----- nvinfo : EIATTR_KPARAM_INFO
	.align		4
.L_27:
        /*0008*/ 	.byte	0x04, 0x17
        /*000a*/ 	.short	(.L_29 - .L_28)
.L_28:
        /*000c*/ 	.word	0x00000000
        /*0010*/ 	.short	0x0003
        /*0012*/ 	.short	0x0010
        /*0014*/ 	.byte	0x00, 0xf5, 0x21, 0x00


	//----- nvinfo : EIATTR_KPARAM_INFO
	.align		4
.L_29:
        /*0018*/ 	.byte	0x04, 0x17
        /*001a*/ 	.short	(.L_31 - .L_30)
.L_30:
        /*001c*/ 	.word	0x00000000
        /*0020*/ 	.short	0x0002
        /*0022*/ 	.short	0x0008
        /*0024*/ 	.byte	0x00, 0xf5, 0x21, 0x00


	//----- nvinfo : EIATTR_KPARAM_INFO
	.align		4
.L_31:
        /*0028*/ 	.byte	0x04, 0x17
        /*002a*/ 	.short	(.L_33 - .L_32)
.L_32:
        /*002c*/ 	.word	0x00000000
        /*0030*/ 	.short	0x0001
        /*0032*/ 	.short	0x0004
        /*0034*/ 	.byte	0x00, 0xf0, 0x11, 0x00


	//----- nvinfo : EIATTR_KPARAM_INFO
	.align		4
.L_33:
        /*0038*/ 	.byte	0x04, 0x17
        /*003a*/ 	.short	(.L_35 - .L_34)
.L_34:
        /*003c*/ 	.word	0x00000000
        /*0040*/ 	.short	0x0000
        /*0042*/ 	.short	0x0000
        /*0044*/ 	.byte	0x00, 0xf0, 0x11, 0x00


	//----- nvinfo : EIATTR_SPARSE_MMA_MASK
	.align		4
.L_35:
        /*0048*/ 	.byte	0x03, 0x50
        /*004a*/ 	.short	0x0000


	//----- nvinfo : EIATTR_MAXREG_COUNT
	.align		4
        /*004c*/ 	.byte	0x03, 0x1b
        /*004e*/ 	.short	0x00ff


	//----- nvinfo : EIATTR_MERCURY_ISA_VERSION
	.align		4
        /*0050*/ 	.byte	0x03, 0x5f
        /*0052*/ 	.short	0x0101


	//----- nvinfo : EIATTR_VRC_CTA_INIT_COUNT
	.align		4
        /*0054*/ 	.byte	0x02, 0x4a
	.zero		1
	.zero		1


	//----- nvinfo : EIATTR_EXIT_INSTR_OFFSETS
	.align		4
        /*0058*/ 	.byte	0x04, 0x1c
        /*005a*/ 	.short	(.L_37 - .L_36)


	//   ....[0]....
.L_36:
        /*005c*/ 	.word	0x000000c0


	//   ....[1]....
        /*0060*/ 	.word	0x000006a0


	//   ....[2]....
        /*0064*/ 	.word	0x000006f0


	//   ....[3]....
        /*0068*/ 	.word	0x00000730


	//   ....[4]....
        /*006c*/ 	.word	0x000007e0


	//   ....[5]....
        /*0070*/ 	.word	0x00000840


	//----- nvinfo : EIATTR_INDIRECT_BRANCH_TARGETS
	.align		4
.L_37:
        /*0074*/ 	.byte	0x04, 0x34
        /*0076*/ 	.short	(.L_39 - .L_38)


	//   ....[0]....
.L_38:
        /*0078*/ 	.word	.L_x_4@srel
        /*007c*/ 	.short	0x0
        /*007e*/ 	.short	0x0
        /*0080*/ 	.word	0x3
        /*0084*/ 	.word	.L_x_5@srel
        /*0088*/ 	.word	.L_x_6@srel
        /*008c*/ 	.word	.L_x_7@srel


	//   ....[1]....
        /*0090*/ 	.word	.L_x_8@srel
        /*0094*/ 	.short	0x0
        /*0096*/ 	.short	0x0
        /*0098*/ 	.word	0x3
        /*009c*/ 	.word	.L_x_9@srel
        /*00a0*/ 	.word	.L_x_10@srel
        /*00a4*/ 	.word	.L_x_7@srel


	//----- nvinfo : EIATTR_CRS_STACK_SIZE
	.align		4
.L_39:
        /*00a8*/ 	.byte	0x04, 0x1e
        /*00aa*/ 	.short	(.L_41 - .L_40)
.L_40:
        /*00ac*/ 	.word	0x00000000


	//----- nvinfo : EIATTR_CBANK_PARAM_SIZE
	.align		4
.L_41:
        /*00b0*/ 	.byte	0x03, 0x19
        /*00b2*/ 	.short	0x0018


	//----- nvinfo : EIATTR_PARAM_CBANK
	.align		4
        /*00b4*/ 	.byte	0x04, 0x0a
        /*00b6*/ 	.short	(.L_43 - .L_42)
	.align		4
.L_42:
        /*00b8*/ 	.word	index@(.nv.constant0._Z19transition_functioniiPiS_)
        /*00bc*/ 	.short	0x0380
        /*00be*/ 	.short	0x0018


	//----- nvinfo : EIATTR_SW_WAR
	.align		4
.L_43:
        /*00c0*/ 	.byte	0x04, 0x36
        /*00c2*/ 	.short	(.L_45 - .L_44)
.L_44:
        /*00c4*/ 	.word	0x00000008
.L_45:


//--------------------- .nv.callgraph             --------------------------
	.section	.nv.callgraph,"",@"SHT_CUDA_CALLGRAPH"
	.align	4
	.sectionentsize	8
	.align		4
        /*0000*/ 	.word	0x00000000
	.align		4
        /*0004*/ 	.word	0xffffffff
	.align		4
        /*0008*/ 	.word	0x00000000
	.align		4
        /*000c*/ 	.word	0xfffffffe
	.align		4
        /*0010*/ 	.word	0x00000000
	.align		4
        /*0014*/ 	.word	0xfffffffd
	.align		4
        /*0018*/ 	.word	0x00000000
	.align		4
        /*001c*/ 	.word	0xfffffffc


//--------------------- .nv.constant2._Z19transition_functioniiPiS_ --------------------------
	.section	.nv.constant2._Z19transition_functioniiPiS_,"a",@progbits
	.sectionflags	@""
	.align	4
.nv.constant2._Z19transition_functioniiPiS_:
        /*0000*/ 	.byte	0x00, 0x07, 0x00, 0x00, 0xa0, 0x01, 0x00, 0x00, 0x30, 0x08, 0x00, 0x00, 0xf0, 0x07, 0x00, 0x00
        /*0010*/ 	.byte	0xa0, 0x07, 0x00, 0x00, 0x30, 0x08, 0x00, 0x00


//--------------------- .text._Z4swapiPiS_        --------------------------
	.section	.text._Z4swapiPiS_,"ax",@progbits
	.align	128
        .global         _Z4swapiPiS_
        .type           _Z4swapiPiS_,@function
        .size           _Z4swapiPiS_,(.L_x_12 - _Z4swapiPiS_)
        .other          _Z4swapiPiS_,@"STO_CUDA_ENTRY STV_DEFAULT"
_Z4swapiPiS_:
.text._Z4swapiPiS_:
[----:B------:R-:W-:Y:S01]  /*0000*/  LDC R1, c[0x0][0x37c] ;  /* 0x0000df00ff017b82 */ /* 0x000fe20000000800 */
[----:B------:R-:W0:Y:S01]  /*0010*/  S2R R0, SR_CTAID.X ;  /* 0x0000000000007919 */ /* 0x000e220000002500 */
[----:B------:R-:W0:Y:S01]  /*0020*/  LDCU UR4, c[0x0][0x360] ;  /* 0x00006c00ff0477ac */ /* 0x000e220008000800 */
[----:B------:R-:W0:Y:S01]  /*0030*/  S2R R3, SR_TID.X ;  /* 0x0000000000037919 */ /* 0x000e220000002100 */
[----:B------:R-:W1:Y:S01]  /*0040*/  LDCU UR5, c[0x0][0x364] ;  /* 0x00006c80ff0577ac */ /* 0x000e620008000800 */
[----:B------:R-:W1:Y:S01]  /*0050*/  S2R R5, SR_CTAID.Y ;  /* 0x0000000000057919 */ /* 0x000e620000002600 */
[----:B------:R-:W2:Y:S01]  /*0060*/  LDCU UR6, c[0x0][0x380] ;  /* 0x00007000ff0677ac */ /* 0x000ea20008000800 */
[----:B------:R-:W1:Y:S01]  /*0070*/  S2R R2, SR_TID.Y ;  /* 0x0000000000027919 */ /* 0x000e620000002200 */
[----:B0-----:R-:W-:Y:S02]  /*0080*/  IMAD R0, R0, UR4, R3 ;  /* 0x0000000400007c24 */ /* 0x001fe4000f8e0203 */
[----:B-1----:R-:W-:-:S05]  /*0090*/  IMAD R5, R5, UR5, R2 ;  /* 0x0000000505057c24 */ /* 0x002fca000f8e0202 */
[----:B------:R-:W-:-:S04]  /*00a0*/  VIMNMX R2, PT, PT, R0, R5, !PT ;  /* 0x0000000500027248 */ /* 0x000fc80007fe0100 */
[----:B--2---:R-:W-:-:S13]  /*00b0*/  ISETP.GE.AND P0, PT, R2, UR6, PT ;  /* 0x0000000602007c0c */ /* 0x004fda000bf06270 */
[----:B------:R-:W-:Y:S05]  /*00c0*/  @P0 EXIT ;  /* 0x000000000000094d */ /* 0x000fea0003800000 */
[----:B------:R-:W0:Y:S01]  /*00d0*/  LDC.64 R2, c[0x0][0x390] ;  /* 0x0000e400ff027b82 */ /* 0x000e220000000a00 */
[----:B------:R-:W1:Y:S01]  /*00e0*/  LDCU.64 UR4, c[0x0][0x358] ;  /* 0x00006b00ff0477ac */ /* 0x000e620008000a00 */
[----:B------:R-:W-:-:S06]  /*00f0*/  IMAD R7, R5, UR6, R0 ;  /* 0x0000000605077c24 */ /* 0x000fcc000f8e0200 */
[----:B------:R-:W2:Y:S01]  /*0100*/  LDC.64 R4, c[0x0][0x388] ;  /* 0x0000e200ff047b82 */ /* 0x000ea20000000a00 */
[----:B0-----:R-:W-:-:S06]  /*0110*/  IMAD.WIDE R2, R7, 0x4, R2 ;  /* 0x0000000407027825 */ /* 0x001fcc00078e0202 */
[----:B-1----:R-:W3:Y:S01]  /*0120*/  LDG.E R3, desc[UR4][R2.64] ;  /* 0x0000000402037981 */ /* 0x002ee2000c1e1900 */
[----:B--2---:R-:W-:-:S05]  /*0130*/  IMAD.WIDE R4, R7, 0x4, R4 ;  /* 0x0000000407047825 */ /* 0x004fca00078e0204 */
[----:B---3--:R-:W-:Y:S01]  /*0140*/  STG.E desc[UR4][R4.64], R3 ;  /* 0x0000000304007986 */ /* 0x008fe2000c101904 */
[----:B------:R-:W-:Y:S05]  /*0150*/  EXIT ;  /* 0x000000000000794d */ /* 0x000fea0003800000 */
.L_x_0:
[----:B------:R-:W-:-:S00]  /*0160*/  BRA `(.L_x_0) ;  /* 0xfffffffc00fc7947 */ /* 0x000fc0000383ffff */
[----:B------:R-:W-:-:S00]  /*0170*/  NOP ;  /* 0x0000000000007918 */ /* 0x000fc00000000000 */
        /* <DEDUP_REMOVED lines=8> */
.L_x_12:


//--------------------- .text._Z19transition_functioniiPiS_ --------------------------
	.section	.text._Z19transition_functioniiPiS_,"ax",@progbits
	.align	128
        .global         _Z19transition_functioniiPiS_
        .type           _Z19transition_functioniiPiS_,@function
        .size           _Z19transition_functioniiPiS_,(.L_x_13 - _Z19transition_functioniiPiS_)
        .other          _Z19transition_functioniiPiS_,@"STO_CUDA_ENTRY STV_DEFAULT"
_Z19transition_functioniiPiS_:
.text._Z19transition_functioniiPiS_:
[----:B------:R-:W-:Y:S01]  /*0000*/  LDC R1, c[0x0][0x37c] ;  /* 0x0000df00ff017b82 */ /* 0x000fe20000000800 */
[----:B------:R-:W0:Y:S01]  /*0010*/  S2R R7, SR_CTAID.X ;  /* 0x0000000000077919 */ /* 0x000e220000002500 */
[----:B------:R-:W0:Y:S06]  /*0020*/  LDCU UR4, c[0x0][0x360] ;  /* 0x00006c00ff0477ac */ /* 0x000e2c0008000800 */
[----:B------:R-:W1:Y:S01]  /*0030*/  LDC R0, c[0x0][0x380] ;  /* 0x0000e000ff007b82 */ /* 0x000e620000000800 */
[----:B------:R-:W0:Y:S01]  /*0040*/  S2R R2, SR_TID.X ;  /* 0x0000000000027919 */ /* 0x000e220000002100 */
[----:B------:R-:W2:Y:S01]  /*0050*/  LDCU UR5, c[0x0][0x364] ;  /* 0x00006c80ff0577ac */ /* 0x000ea20008000800 */
[----:B------:R-:W2:Y:S01]  /*0060*/  S2R R8, SR_CTAID.Y ;  /* 0x0000000000087919 */ /* 0x000ea20000002600 */
[----:B------:R-:W2:Y:S01]  /*0070*/  S2R R3, SR_TID.Y ;  /* 0x0000000000037919 */ /* 0x000ea20000002200 */
[----:B0-----:R-:W-:-:S02]  /*0080*/  IMAD R7, R7, UR4, R2 ;  /* 0x0000000407077c24 */ /* 0x001fc4000f8e0202 */
[----:B--2---:R-:W-:-:S05]  /*0090*/  IMAD R8, R8, UR5, R3 ;  /* 0x0000000508087c24 */ /* 0x004fca000f8e0203 */
[----:B------:R-:W-:-:S04]  /*00a0*/  VIMNMX R3, PT, PT, R7, R8, !PT ;  /* 0x0000000807037248 */ /* 0x000fc80007fe0100 */
[----:B-1----:R-:W-:-:S13]  /*00b0*/  ISETP.GE.AND P0, PT, R3, R0, PT ;  /* 0x000000000300720c */ /* 0x002fda0003f06270 */
[----:B------:R-:W-:Y:S05]  /*00c0*/  @P0 EXIT ;  /* 0x000000000000094d */ /* 0x000fea0003800000 */
[----:B------:R-:W0:Y:S01]  /*00d0*/  LDC.64 R2, c[0x0][0x388] ;  /* 0x0000e200ff027b82 */ /* 0x000e220000000a00 */
[----:B------:R-:W1:Y:S01]  /*00e0*/  LDCU.64 UR4, c[0x0][0x358] ;  /* 0x00006b00ff0477ac */ /* 0x000e620008000a00 */
[----:B------:R-:W-:-:S04]  /*00f0*/  IMAD R5, R8, R0, R7 ;  /* 0x0000000008057224 */ /* 0x000fc800078e0207 */
[----:B0-----:R-:W-:-:S06]  /*0100*/  IMAD.WIDE R10, R5, 0x4, R2 ;  /* 0x00000004050a7825 */ /* 0x001fcc00078e0202 */
[----:B-1----:R-:W2:Y:S01]  /*0110*/  LDG.E R10, desc[UR4][R10.64] ;  /* 0x000000040a0a7981 */ /* 0x002ea2000c1e1900 */
[----:B------:R-:W-:Y:S01]  /*0120*/  BSSY.RECONVERGENT B0, `(.L_x_1) ;  /* 0x0000071000007945 */ /* 0x000fe20003800200 */
[----:B--2---:R-:W-:-:S13]  /*0130*/  ISETP.GT.AND P0, PT, R10, 0x1, PT ;  /* 0x000000010a00780c */ /* 0x004fda0003f04270 */
[----:B------:R-:W-:Y:S05]  /*0140*/  @P0 BRA `(.L_x_2) ;  /* 0x00000004007c0947 */ /* 0x000fea0003800000 */
[----:B------:R-:W-:-:S05]  /*0150*/  VIMNMX.U32 R10, PT, PT, R10, 0x2, PT ;  /* 0x000000020a0a7848 */ /* 0x000fca0003fe0000 */
[----:B------:R-:W-:-:S04]  /*0160*/  IMAD.SHL.U32 R4, R10, 0x4, RZ ;  /* 0x000000040a047824 */ /* 0x000fc800078e00ff */
[----:B------:R-:W0:Y:S02]  /*0170*/  LDC R10, c[0x2][R4] ;  /* 0x00800000040a7b82 */ /* 0x000e240000000800 */
[----:B0-----:R-:W-:-:S04]  /*0180*/  SHF.R.S32.HI R11, RZ, 0x1f, R10 ;  /* 0x0000001fff0b7819 */ /* 0x001fc8000001140a */
.L_x_4:
[----:B------:R-:W-:Y:S05]  /*0190*/  BRX R10 -0x1a0                                 (*"BRANCH_TARGETS .L_x_5,.L_x_6,.L_x_7"*) ;  /* 0xfffffffc0a987949 */ /* 0x000fea000383ffff */
.L_x_6:
[-C--:B------:R-:W-:Y:S02]  /*01a0*/  ISETP.GT.U32.AND P0, PT, R8, R0.reuse, PT ;  /* 0x000000000800720c */ /* 0x080fe40003f04070 */
[----:B------:R-:W-:Y:S02]  /*01b0*/  SHF.R.S32.HI R11, RZ, 0x1f, R7 ;  /* 0x0000001fff0b7819 */ /* 0x000fe40000011407 */
[----:B------:R-:W-:Y:S02]  /*01c0*/  SEL R4, R0, RZ, P0 ;  /* 0x000000ff00047207 */ /* 0x000fe40000000000 */
[----:B------:R-:W-:Y:S02]  /*01d0*/  ISETP.NE.AND P0, PT, R8, RZ, PT ;  /* 0x000000ff0800720c */ /* 0x000fe40003f05270 */
[----:B------:R-:W-:Y:S01]  /*01e0*/  IADD3 R15, PT, PT, R7, 0x1, RZ ;  /* 0x00000001070f7810 */ /* 0x000fe20007ffe0ff */
[----:B------:R-:W-:Y:S01]  /*01f0*/  IMAD.MOV R9, RZ, RZ, -R4 ;  /* 0x000000ffff097224 */ /* 0x000fe200078e0a04 */
[----:B------:R-:W-:-:S02]  /*0200*/  LOP3.LUT R4, R11, R0, RZ, 0xc0, !PT ;  /* 0x000000000b047212 */ /* 0x000fc400078ec0ff */
[-C--:B------:R-:W-:Y:S02]  /*0210*/  ISETP.GE.AND P1, PT, R15, R0.reuse, PT ;  /* 0x000000000f00720c */ /* 0x080fe40003f26270 */
[-C--:B------:R-:W-:Y:S02]  /*0220*/  SEL R9, R9, R0.reuse, P0 ;  /* 0x0000000009097207 */ /* 0x080fe40000000000 */
[CC--:B------:R-:W-:Y:S02]  /*0230*/  ISETP.GT.AND P0, PT, R7.reuse, R0.reuse, PT ;  /* 0x000000000700720c */ /* 0x0c0fe40003f04270 */
[----:B------:R-:W-:Y:S01]  /*0240*/  IADD3 R6, PT, PT, R8, -0x1, R9 ;  /* 0xffffffff08067810 */ /* 0x000fe20007ffe009 */
[C---:B------:R-:W-:Y:S01]  /*0250*/  VIADD R9, R7.reuse, 0xffffffff ;  /* 0xffffffff07097836 */ /* 0x040fe20000000000 */
[----:B------:R-:W-:Y:S02]  /*0260*/  SEL R10, R0, RZ, P0 ;  /* 0x000000ff000a7207 */ /* 0x000fe40000000000 */
[----:B------:R-:W-:Y:S01]  /*0270*/  ISETP.GE.AND P0, PT, R7, 0x1, PT ;  /* 0x000000010700780c */ /* 0x000fe20003f06270 */
[----:B------:R-:W-:-:S02]  /*0280*/  IMAD R13, R6, R0, R7 ;  /* 0x00000000060d7224 */ /* 0x000fc400078e0207 */
[----:B------:R-:W-:Y:S02]  /*0290*/  IMAD.MOV R11, RZ, RZ, -R10 ;  /* 0x000000ffff0b7224 */ /* 0x000fe400078e0a0a */
[----:B------:R-:W-:Y:S02]  /*02a0*/  IMAD.IADD R15, R4, 0x1, R13 ;  /* 0x00000001040f7824 */ /* 0x000fe400078e020d */
[-C--:B------:R-:W-:Y:S01]  /*02b0*/  IMAD R13, R6, R0.reuse, R9 ;  /* 0x00000000060d7224 */ /* 0x080fe200078e0209 */
[----:B------:R-:W-:Y:S01]  /*02c0*/  SEL R6, R0, RZ, P1 ;  /* 0x000000ff00067207 */ /* 0x000fe20000800000 */
[----:B------:R-:W-:Y:S01]  /*02d0*/  IMAD.WIDE R14, R15, 0x4, R2 ;  /* 0x000000040f0e7825 */ /* 0x000fe200078e0202 */
[-C--:B------:R-:W-:Y:S02]  /*02e0*/  SEL R10, R11, R0.reuse, P0 ;  /* 0x000000000b0a7207 */ /* 0x080fe40000000000 */
[----:B------:R-:W-:Y:S02]  /*02f0*/  ISETP.GE.AND P0, PT, R7, -0x1, PT ;  /* 0xffffffff0700780c */ /* 0x000fe40003f06270 */
[----:B------:R-:W-:Y:S01]  /*0300*/  IADD3 R11, PT, PT, -R6, RZ, RZ ;  /* 0x000000ff060b7210 */ /* 0x000fe20007ffe1ff */
[----:B------:R-:W-:Y:S01]  /*0310*/  IMAD.IADD R17, R10, 0x1, R13 ;  /* 0x000000010a117824 */ /* 0x000fe200078e020d */
[----:B------:R0:W2:Y:S02]  /*0320*/  LDG.E R6, desc[UR4][R14.64] ;  /* 0x000000040e067981 */ /* 0x0000a4000c1e1900 */
[----:B------:R-:W-:Y:S01]  /*0330*/  SEL R12, R11, R0, P0 ;  /* 0x000000000b0c7207 */ /* 0x000fe20000000000 */
[----:B------:R-:W-:-:S03]  /*0340*/  IMAD.WIDE R16, R17, 0x4, R2 ;  /* 0x0000000411107825 */ /* 0x000fc600078e0202 */
[----:B------:R-:W-:Y:S01]  /*0350*/  IADD3 R19, PT, PT, R13, 0x2, R12 ;  /* 0x000000020d137810 */ /* 0x000fe20007ffe00c */
[----:B------:R-:W-:Y:S01]  /*0360*/  VIADD R21, R8, 0x1 ;  /* 0x0000000108157836 */ /* 0x000fe20000000000 */
[----:B------:R1:W3:Y:S01]  /*0370*/  LDG.E R11, desc[UR4][R16.64] ;  /* 0x00000004100b7981 */ /* 0x0002e2000c1e1900 */
[----:B------:R-:W-:Y:S02]  /*0380*/  IADD3 R13, PT, PT, R5, -0x1, R10 ;  /* 0xffffffff050d7810 */ /* 0x000fe40007ffe00a */
[----:B------:R-:W-:Y:S01]  /*0390*/  IMAD.WIDE R18, R19, 0x4, R2 ;  /* 0x0000000413127825 */ /* 0x000fe200078e0202 */
[----:B------:R-:W-:-:S04]  /*03a0*/  ISETP.GE.U32.AND P0, PT, R21, R0, PT ;  /* 0x000000001500720c */ /* 0x000fc80003f06070 */
[----:B------:R-:W-:Y:S01]  /*03b0*/  SEL R20, R0, RZ, P0 ;  /* 0x000000ff00147207 */ /* 0x000fe20000000000 */
[----:B------:R4:W5:Y:S01]  /*03c0*/  LDG.E R8, desc[UR4][R18.64] ;  /* 0x0000000412087981 */ /* 0x000962000c1e1900 */
[----:B0-----:R-:W-:Y:S01]  /*03d0*/  IMAD.WIDE R14, R13, 0x4, R2 ;  /* 0x000000040d0e7825 */ /* 0x001fe200078e0202 */
[----:B------:R-:W-:-:S03]  /*03e0*/  IADD3 R13, PT, PT, R5, 0x1, R12 ;  /* 0x00000001050d7810 */ /* 0x000fc60007ffe00c */
[----:B------:R-:W-:Y:S02]  /*03f0*/  IMAD.IADD R20, R21, 0x1, -R20 ;  /* 0x0000000115147824 */ /* 0x000fe400078e0a14 */
[----:B------:R-:W5:Y:S01]  /*0400*/  LDG.E R14, desc[UR4][R14.64] ;  /* 0x000000040e0e7981 */ /* 0x000f62000c1e1900 */
[----:B-1----:R-:W-:-:S04]  /*0410*/  IMAD.WIDE R16, R13, 0x4, R2 ;  /* 0x000000040d107825 */ /* 0x002fc800078e0202 */
[CC--:B------:R-:W-:Y:S02]  /*0420*/  IMAD R9, R20.reuse, R0.reuse, R9 ;  /* 0x0000000014097224 */ /* 0x0c0fe400078e0209 */
[----:B------:R-:W-:Y:S01]  /*0430*/  IMAD R7, R20, R0, R7 ;  /* 0x0000000014077224 */ /* 0x000fe200078e0207 */
[----:B------:R-:W5:Y:S01]  /*0440*/  LDG.E R16, desc[UR4][R16.64] ;  /* 0x0000000410107981 */ /* 0x000f62000c1e1900 */
[----:B------:R-:W-:-:S03]  /*0450*/  IMAD.IADD R13, R10, 0x1, R9 ;  /* 0x000000010a0d7824 */ /* 0x000fc600078e0209 */
[----:B------:R-:W-:Y:S01]  /*0460*/  IADD3 R7, PT, PT, R4, R7, RZ ;  /* 0x0000000704077210 */ /* 0x000fe20007ffe0ff */
[----:B----4-:R-:W-:-:S04]  /*0470*/  IMAD.WIDE R18, R13, 0x4, R2 ;  /* 0x000000040d127825 */ /* 0x010fc800078e0202 */
[----:B------:R-:W-:Y:S02]  /*0480*/  IMAD.WIDE R20, R7, 0x4, R2 ;  /* 0x0000000407147825 */ /* 0x000fe400078e0202 */
[----:B------:R-:W4:Y:S01]  /*0490*/  LDG.E R18, desc[UR4][R18.64] ;  /* 0x0000000412127981 */ /* 0x000f22000c1e1900 */
[----:B------:R-:W-:-:S03]  /*04a0*/  IADD3 R9, PT, PT, R9, 0x2, R12 ;  /* 0x0000000209097810 */ /* 0x000fc60007ffe00c */
[----:B------:R-:W4:Y:S02]  /*04b0*/  LDG.E R20, desc[UR4][R20.64] ;  /* 0x0000000414147981 */ /* 0x000f24000c1e1900 */
[----:B------:R-:W-:-:S06]  /*04c0*/  IMAD.WIDE R2, R9, 0x4, R2 ;  /* 0x0000000409027825 */ /* 0x000fcc00078e0202 */
[----:B------:R0:W4:Y:S01]  /*04d0*/  LDG.E R2, desc[UR4][R2.64] ;  /* 0x0000000402027981 */ /* 0x000122000c1e1900 */
[----:B------:R-:W-:Y:S01]  /*04e0*/  IMAD.MOV.U32 R4, RZ, RZ, 0x2 ;  /* 0x00000002ff047424 */ /* 0x000fe200078e00ff */
[----:B--2---:R-:W-:Y:S02]  /*04f0*/  ISETP.NE.AND P1, PT, R6, 0x2, PT ;  /* 0x000000020600780c */ /* 0x004fe40003f25270 */
[----:B---3--:R-:W-:Y:S02]  /*0500*/  ISETP.NE.AND P0, PT, R11, 0x2, PT ;  /* 0x000000020b00780c */ /* 0x008fe40003f05270 */
[----:B------:R-:W-:-:S09]  /*0510*/  SEL R0, RZ, 0x1, P1 ;  /* 0x00000001ff007807 */ /* 0x000fd20000800000 */
[----:B------:R-:W-:Y:S01]  /*0520*/  @P1 IMAD.MOV R4, RZ, RZ, 0x1 ;  /* 0x00000001ff041424 */ /* 0x000fe200078e02ff */
[----:B-----5:R-:W-:Y:S01]  /*0530*/  ISETP.NE.AND P1, PT, R8, 0x2, PT ;  /* 0x000000020800780c */ /* 0x020fe20003f25270 */
[----:B------:R-:W-:Y:S01]  /*0540*/  @P0 IMAD.MOV R4, RZ, RZ, R0 ;  /* 0x000000ffff040224 */ /* 0x000fe200078e0200 */
[----:B------:R-:W-:-:S04]  /*0550*/  ISETP.NE.AND P0, PT, R14, 0x2, PT ;  /* 0x000000020e00780c */ /* 0x000fc80003f05270 */
[----:B------:R-:W-:-:S07]  /*0560*/  IADD3 R0, PT, PT, R4, 0x1, RZ ;  /* 0x0000000104007810 */ /* 0x000fce0007ffe0ff */
[----:B------:R-:W-:Y:S01]  /*0570*/  @P1 IMAD.MOV R0, RZ, RZ, R4 ;  /* 0x000000ffff001224 */ /* 0x000fe200078e0204 */
[----:B------:R-:W-:-:S03]  /*0580*/  ISETP.NE.AND P1, PT, R16, 0x2, PT ;  /* 0x000000021000780c */ /* 0x000fc60003f25270 */
[----:B0-----:R-:W-:Y:S02]  /*0590*/  VIADD R3, R0, 0x1 ;  /* 0x0000000100037836 */ /* 0x001fe40000000000 */
[----:B------:R-:W-:Y:S01]  /*05a0*/  @P0 IMAD.MOV R3, RZ, RZ, R0 ;  /* 0x000000ffff030224 */ /* 0x000fe200078e0200 */
[----:B----4-:R-:W-:-:S04]  /*05b0*/  ISETP.NE.AND P0, PT, R18, 0x2, PT ;  /* 0x000000021200780c */ /* 0x010fc80003f05270 */
[----:B------:R-:W-:-:S03]  /*05c0*/  IADD3 R0, PT, PT, R3, 0x1, RZ ;  /* 0x0000000103007810 */ /* 0x000fc60007ffe0ff */
[----:B------:R-:W-:Y:S01]  /*05d0*/  @P1 IMAD.MOV R0, RZ, RZ, R3 ;  /* 0x000000ffff001224 */ /* 0x000fe200078e0203 */
[----:B------:R-:W-:-:S03]  /*05e0*/  ISETP.NE.AND P1, PT, R20, 0x2, PT ;  /* 0x000000021400780c */ /* 0x000fc60003f25270 */
[----:B------:R-:W-:Y:S02]  /*05f0*/  VIADD R4, R0, 0x1 ;  /* 0x0000000100047836 */ /* 0x000fe40000000000 */
[----:B------:R-:W-:Y:S01]  /*0600*/  @P0 IMAD.MOV R4, RZ, RZ, R0 ;  /* 0x000000ffff040224 */ /* 0x000fe200078e0200 */
[----:B------:R-:W-:-:S04]  /*0610*/  ISETP.NE.AND P0, PT, R2, 0x2, PT ;  /* 0x000000020200780c */ /* 0x000fc80003f05270 */
[----:B------:R-:W-:-:S03]  /*0620*/  IADD3 R3, PT, PT, R4, 0x1, RZ ;  /* 0x0000000104037810 */ /* 0x000fc60007ffe0ff */
[----:B------:R-:W-:Y:S01]  /*0630*/  @P1 IMAD.MOV R3, RZ, RZ, R4 ;  /* 0x000000ffff031224 */ /* 0x000fe200078e0204 */
[----:B------:R-:W-:-:S04]  /*0640*/  SEL R0, RZ, 0x1, P0 ;  /* 0x00000001ff007807 */ /* 0x000fc80000000000 */
[----:B------:R-:W-:-:S13]  /*0650*/  LOP3.LUT P0, RZ, R3, R0, RZ, 0xfc, !PT ;  /* 0x0000000003ff7212 */ /* 0x000fda000780fcff */
[----:B------:R-:W0:Y:S01]  /*0660*/  @P0 LDC.64 R2, c[0x0][0x390] ;  /* 0x0000e400ff020b82 */ /* 0x000e220000000a00 */
[----:B------:R-:W-:Y:S02]  /*0670*/  @P0 IMAD.MOV.U32 R7, RZ, RZ, 0x2 ;  /* 0x00000002ff070424 */ /* 0x000fe400078e00ff */
[----:B0-----:R-:W-:-:S05]  /*0680*/  @P0 IMAD.WIDE R2, R5, 0x4, R2 ;  /* 0x0000000405020825 */ /* 0x001fca00078e0202 */
[----:B------:R0:W-:Y:S01]  /*0690*/  @P0 STG.E desc[UR4][R2.64], R7 ;  /* 0x0000000702000986 */ /* 0x0001e2000c101904 */
[----:B------:R-:W-:Y:S05]  /*06a0*/  @P0 EXIT ;  /* 0x000000000000094d */ /* 0x000fea0003800000 */
[----:B0-----:R-:W0:Y:S01]  /*06b0*/  LDC.64 R2, c[0x0][0x390] ;  /* 0x0000e400ff027b82 */ /* 0x001e220000000a00 */
[----:B------:R-:W-:Y:S02]  /*06c0*/  HFMA2 R7, -RZ, RZ, 0, 5.9604644775390625e-08 ;  /* 0x00000001ff077431 */ /* 0x000fe400000001ff */
[----:B0-----:R-:W-:-:S05]  /*06d0*/  IMAD.WIDE R2, R5, 0x4, R2 ;  /* 0x0000000405027825 */ /* 0x001fca00078e0202 */
[----:B------:R-:W-:Y:S01]  /*06e0*/  STG.E desc[UR4][R2.64], R7 ;  /* 0x0000000702007986 */ /* 0x000fe2000c101904 */
[----:B------:R-:W-:Y:S05]  /*06f0*/  EXIT ;  /* 0x000000000000794d */ /* 0x000fea0003800000 */
.L_x_5:
[----:B------:R-:W0:Y:S02]  /*0700*/  LDC.64 R2, c[0x0][0x390] ;  /* 0x0000e400ff027b82 */ /* 0x000e240000000a00 */
[----:B0-----:R-:W-:-:S05]  /*0710*/  IMAD.WIDE R2, R5, 0x4, R2 ;  /* 0x0000000405027825 */ /* 0x001fca00078e0202 */
[----:B------:R-:W-:Y:S01]  /*0720*/  STG.E desc[UR4][R2.64], RZ ;  /* 0x000000ff02007986 */ /* 0x000fe2000c101904 */
[----:B------:R-:W-:Y:S05]  /*0730*/  EXIT ;  /* 0x000000000000794d */ /* 0x000fea0003800000 */
.L_x_2:
[----:B------:R-:W-:-:S05]  /*0740*/  IMAD.MOV.U32 R3, RZ, RZ, 0x2 ;  /* 0x00000002ff037424 */ /* 0x000fca00078e00ff */
[----:B------:R-:W-:-:S05]  /*0750*/  VIADDMNMX.U32 R10, R10, 0xfffffffe, R3, PT ;  /* 0xfffffffe0a0a7846 */ /* 0x000fca0003800003 */
[----:B------:R-:W-:-:S04]  /*0760*/  IMAD.SHL.U32 R10, R10, 0x4, RZ ;  /* 0x000000040a0a7824 */ /* 0x000fc800078e00ff */
[----:B------:R-:W0:Y:S02]  /*0770*/  LDC R2, c[0x2][R10+0xc] ;  /* 0x008003000a027b82 */ /* 0x000e240000000800 */
[----:B0-----:R-:W-:-:S04]  /*0780*/  SHF.R.S32.HI R3, RZ, 0x1f, R2 ;  /* 0x0000001fff037819 */ /* 0x001fc80000011402 */
.L_x_8:
[----:B------:R-:W-:Y:S05]  /*0790*/  BRX R2 -0x7a0                                  (*"BRANCH_TARGETS .L_x_9,.L_x_10,.L_x_7"*) ;  /* 0xfffffff802187949 */ /* 0x000fea000383ffff */
.L_x_10:
[----:B------:R-:W0:Y:S01]  /*07a0*/  LDC.64 R2, c[0x0][0x390] ;  /* 0x0000e400ff027b82 */ /* 0x000e220000000a00 */
[----:B------:R-:W-:Y:S02]  /*07b0*/  HFMA2 R7, -RZ, RZ, 0, 1.78813934326171875e-07 ;  /* 0x00000003ff077431 */ /* 0x000fe400000001ff */
[----:B0-----:R-:W-:-:S05]  /*07c0*/  IMAD.WIDE R2, R5, 0x4, R2 ;  /* 0x0000000405027825 */ /* 0x001fca00078e0202 */
[----:B------:R-:W-:Y:S01]  /*07d0*/  STG.E desc[UR4][R2.64], R7 ;  /* 0x0000000702007986 */ /* 0x000fe2000c101904 */
[----:B------:R-:W-:Y:S05]  /*07e0*/  EXIT ;  /* 0x000000000000794d */ /* 0x000fea0003800000 */
.L_x_9:
[----:B------:R-:W0:Y:S01]  /*07f0*/  LDC.64 R2, c[0x0][0x390] ;  /* 0x0000e400ff027b82 */ /* 0x000e220000000a00 */
[----:B------:R-:W-:Y:S02]  /*0800*/  IMAD.MOV.U32 R7, RZ, RZ, 0x3 ;  /* 0x00000003ff077424 */ /* 0x000fe400078e00ff */
[----:B0-----:R-:W-:-:S05]  /*0810*/  IMAD.WIDE R2, R5, 0x4, R2 ;  /* 0x0000000405027825 */ /* 0x001fca00078e0202 */
[----:B------:R0:W-:Y:S02]  /*0820*/  STG.E desc[UR4][R2.64], R7 ;  /* 0x0000000702007986 */ /* 0x0001e4000c101904 */
.L_x_7:
[----:B------:R-:W-:Y:S05]  /*0830*/  BSYNC.RECONVERGENT B0 ;  /* 0x0000000000007941 */ /* 0x000fea0003800200 */
.L_x_1:
[----:B------:R-:W-:Y:S05]  /*0840*/  EXIT ;  /* 0x000000000000794d */ /* 0x000fea0003800000 */
.L_x_3:
        /* <DEDUP_REMOVED lines=11> */
.L_x_13:


//--------------------- .nv.shared.reserved.0     --------------------------
	.section	.nv.shared.reserved.0,"aw",@nobits
	.weak		__nv_reservedSMEM_offset_0_alias
	.size		__nv_reservedSMEM_offset_0_alias, 0, 64
	.other		__nv_reservedSMEM_offset_0_alias,@"STO_CUDA_RESERVED_SHARED STV_DEFAULT"
__nv_reservedSMEM_offset_0_alias:
	.zero		0
	.zero		64


//--------------------- .nv.constant0._Z4swapiPiS_ --------------------------
	.section	.nv.constant0._Z4swapiPiS_,"a",@progbits
	.sectionflags	@""
	.align	4
.nv.constant0._Z4swapiPiS_:
	.zero		920


//--------------------- .nv.constant0._Z19transition_functioniiPiS_ --------------------------
	.section	.nv.constant0._Z19transition_functioniiPiS_,"a",@progbits
	.sectionflags	@""
	.align	4
.nv.constant0._Z19transition_functioniiPiS_:
	.zero		920


//--------------------- SYMBOLS --------------------------

	.type		.nv.reservedSmem.offset0,@object
	.size		.nv.reservedSmem.offset0,0x4
